//
// Generated by NVIDIA NVVM Compiler
//
// Compiler Build ID: CL-36424714
// Cuda compilation tools, release 13.0, V13.0.88
// Based on NVVM 20.0.0
//

.version 9.0
.target sm_100
.address_size 64

	// .globl	_Z5test3PiS_

.visible .entry _Z5test3PiS_(
	.param .u64 .ptr .align 1 _Z5test3PiS__param_0,
	.param .u64 .ptr .align 1 _Z5test3PiS__param_1
)
{
	.reg .b32 	%r<7>;
	.reg .b64 	%rd<5>;

	ld.param.u64 	%rd1, [_Z5test3PiS__param_0];
	cvta.to.global.u64 	%rd2, %rd1;
	mov.u32 	%r1, %ctaid.x;
	mov.u32 	%r2, %ntid.x;
	mov.u32 	%r3, %tid.x;
	mad.lo.s32 	%r4, %r1, %r2, %r3;
	mul.wide.s32 	%rd3, %r4, 4;
	add.s64 	%rd4, %rd2, %rd3;
	ld.global.u32 	%r5, [%rd4];
	add.s32 	%r6, %r5, 1;
	st.global.u32 	[%rd4], %r6;
	ret;

}


// ===== COMPILED SASS (sm_100) =====

	.target	sm_100

	.elftype	@"ET_EXEC"


//--------------------- .note.nv.tkinfo           --------------------------
	.section	.note.nv.tkinfo,"",@"SHT_NOTE"
	.sectionflags	@"SHF_NOTE_NV_TKINFO"
	.tkinfo
        /*0018*/ 	.word	0x00000002
        /*0030*/ 	.string	""
        /*0030*/ 	.string	"ptxas"
        /*0030*/ 	.string	"Cuda compilation tools, release 13.0, V13.0.88"
        /*0030*/ 	.string	"Build cuda_13.0.r13.0/compiler.36424714_0"
        /*0030*/ 	.string	"-arch sm_100 -m 64 "



//--------------------- .note.nv.cuinfo           --------------------------
	.section	.note.nv.cuinfo,"",@"SHT_NOTE"
	.sectionflags	@"SHF_NOTE_NV_CUINFO"
        /*0018*/ 	.short	0x0002
        /*001a*/ 	.short	0x0064
        /*001c*/ 	.short	0x0082
	.zero		2


//--------------------- .nv.info                  --------------------------
	.section	.nv.info,"",@"SHT_CUDA_INFO"
	.align	4


	//----- nvinfo : EIATTR_REGCOUNT
	.align		4
        /*0000*/ 	.byte	0x04, 0x2f
        /*0002*/ 	.short	(.L_1 - .L_0)
	.align		4
.L_0:
        /*0004*/ 	.word	index@(_Z5test3PiS_)
        /*0008*/ 	.word	0x00000008


	//----- nvinfo : EIATTR_FRAME_SIZE
	.align		4
.L_1:
        /*000c*/ 	.byte	0x04, 0x11
        /*000e*/ 	.short	(.L_3 - .L_2)
	.align		4
.L_2:
        /*0010*/ 	.word	index@(_Z5test3PiS_)
        /*0014*/ 	.word	0x00000000


	//----- nvinfo : EIATTR_MIN_STACK_SIZE
	.align		4
.L_3:
        /*0018*/ 	.byte	0x04, 0x12
        /*001a*/ 	.short	(.L_5 - .L_4)
	.align		4
.L_4:
        /*001c*/ 	.word	index@(_Z5test3PiS_)
        /*0020*/ 	.word	0x00000000
.L_5:


//--------------------- .nv.compat                --------------------------
	.section	.nv.compat,"",@"SHT_CUDA_COMPAT_INFO"
	.align	4
        /*0000*/ 	.byte	0x02, 0x09, 0x00, 0x00, 0x02, 0x02, 0x01, 0x00, 0x02, 0x05, 0x05, 0x00, 0x03, 0x07, 0x01, 0x01
        /*0010*/ 	.byte	0x02, 0x03, 0x00, 0x00, 0x02, 0x06, 0x01, 0x00, 0x04, 0x0b, 0x08, 0x00, 0x09, 0x00, 0x00, 0x00
        /*0020*/ 	.byte	0x00, 0x00, 0x00, 0x00


//--------------------- .nv.info._Z5test3PiS_     --------------------------
	.section	.nv.info._Z5test3PiS_,"",@"SHT_CUDA_INFO"
	.sectionflags	@""
	.align	4


	//----- nvinfo : EIATTR_CUDA_API_VERSION
	.align		4
        /*0000*/ 	.byte	0x04, 0x37
        /*0002*/ 	.short	(.L_7 - .L_6)
.L_6:
        /*0004*/ 	.word	0x00000082


	//----- nvinfo : EIATTR_KPARAM_INFO
	.align		4
.L_7:
        /*0008*/ 	.byte	0x04, 0x17
        /*000a*/ 	.short	(.L_9 - .L_8)
.L_8:
        /*000c*/ 	.word	0x00000000
        /*0010*/ 	.short	0x0001
        /*0012*/ 	.short	0x0008
        /*0014*/ 	.byte	0x00, 0xf5, 0x21, 0x00


	//----- nvinfo : EIATTR_KPARAM_INFO
	.align		4
.L_9:
        /*0018*/ 	.byte	0x04, 0x17
        /*001a*/ 	.short	(.L_11 - .L_10)
.L_10:
        /*001c*/ 	.word	0x00000000
        /*0020*/ 	.short	0x0000
        /*0022*/ 	.short	0x0000
        /*0024*/ 	.byte	0x00, 0xf5, 0x21, 0x00


	//----- nvinfo : EIATTR_SPARSE_MMA_MASK
	.align		4
.L_11:
        /*0028*/ 	.byte	0x03, 0x50
        /*002a*/ 	.short	0x0000


	//----- nvinfo : EIATTR_MAXREG_COUNT
	.align		4
        /*002c*/ 	.byte	0x03, 0x1b
        /*002e*/ 	.short	0x00ff


	//----- nvinfo : EIATTR_MERCURY_ISA_VERSION
	.align		4
        /*0030*/ 	.byte	0x03, 0x5f
        /*0032*/ 	.short	0x0101


	//----- nvinfo : EIATTR_VRC_CTA_INIT_COUNT
	.align		4
        /*0034*/ 	.byte	0x02, 0x4a
	.zero		1
	.zero		1


	//----- nvinfo : EIATTR_EXIT_INSTR_OFFSETS
	.align		4
        /*0038*/ 	.byte	0x04, 0x1c
        /*003a*/ 	.short	(.L_13 - .L_12)


	//   ....[0]....
.L_12:
        /*003c*/ 	.word	0x000000b0


	//----- nvinfo : EIATTR_CBANK_PARAM_SIZE
	.align		4
.L_13:
        /*0040*/ 	.byte	0x03, 0x19
        /*0042*/ 	.short	0x0010


	//----- nvinfo : EIATTR_PARAM_CBANK
	.align		4
        /*0044*/ 	.byte	0x04, 0x0a
        /*0046*/ 	.short	(.L_15 - .L_14)
	.align		4
.L_14:
        /*0048*/ 	.word	index@(.nv.constant0._Z5test3PiS_)
        /*004c*/ 	.short	0x0380
        /*004e*/ 	.short	0x0010


	//----- nvinfo : EIATTR_SW_WAR
	.align		4
.L_15:
        /*0050*/ 	.byte	0x04, 0x36
        /*0052*/ 	.short	(.L_17 - .L_16)
.L_16:
        /*0054*/ 	.word	0x00000008
.L_17:


//--------------------- .nv.callgraph             --------------------------
	.section	.nv.callgraph,"",@"SHT_CUDA_CALLGRAPH"
	.align	4
	.sectionentsize	8
	.align		4
        /*0000*/ 	.word	0x00000000
	.align		4
        /*0004*/ 	.word	0xffffffff
	.align		4
        /*0008*/ 	.word	0x00000000
	.align		4
        /*000c*/ 	.word	0xfffffffe
	.align		4
        /*0010*/ 	.word	0x00000000
	.align		4
        /*0014*/ 	.word	0xfffffffd
	.align		4
        /*0018*/ 	.word	0x00000000
	.align		4
        /*001c*/ 	.word	0xfffffffc


//--------------------- .text._Z5test3PiS_        --------------------------
	.section	.text._Z5test3PiS_,"ax",@progbits
	.align	128
        .global         _Z5test3PiS_
        .type           _Z5test3PiS_,@function
        .size           _Z5test3PiS_,(.L_x_1 - _Z5test3PiS_)
        .other          _Z5test3PiS_,@"STO_CUDA_ENTRY STV_DEFAULT"
_Z5test3PiS_:
.text._Z5test3PiS_:
[----:B------:R-:W-:Y:S01]  /*0000*/  LDC R1, c[0x0][0x37c] ;  /* 0x0000df00ff017b82 */ /* 0x000fe20000000800 */
[----:B------:R-:W0:Y:S07]  /*0010*/  S2R R0, SR_TID.X ;  /* 0x0000000000007919 */ /* 0x000e2e0000002100 */
[----:B------:R-:W0:Y:S01]  /*0020*/  S2UR UR6, SR_CTAID.X ;  /* 0x00000000000679c3 */ /* 0x000e220000002500 */
[----:B------:R-:W1:Y:S07]  /*0030*/  LDCU.64 UR4, c[0x0][0x358] ;  /* 0x00006b00ff0477ac */ /* 0x000e6e0008000a00 */
[----:B------:R-:W0:Y:S08]  /*0040*/  LDC R5, c[0x0][0x360] ;  /* 0x0000d800ff057b82 */ /* 0x000e300000000800 */
[----:B------:R-:W2:Y:S01]  /*0050*/  LDC.64 R2, c[0x0][0x380] ;  /* 0x0000e000ff027b82 */ /* 0x000ea20000000a00 */
[----:B0-----:R-:W-:-:S04]  /*0060*/  IMAD R5, R5, UR6, R0 ;  /* 0x0000000605057c24 */ /* 0x001fc8000f8e0200 */
[----:B--2---:R-:W-:-:S05]  /*0070*/  IMAD.WIDE R2, R5, 0x4, R2 ;  /* 0x0000000405027825 */ /* 0x004fca00078e0202 */
[----:B-1----:R-:W2:Y:S02]  /*0080*/  LDG.E R0, desc[UR4][R2.64] ;  /* 0x0000000402007981 */ /* 0x002ea4000c1e1900 */
[----:B--2---:R-:W-:-:S05]  /*0090*/  IADD3 R5, PT, PT, R0, 0x1, RZ ;  /* 0x0000000100057810 */ /* 0x004fca0007ffe0ff */
[----:B------:R-:W-:Y:S01]  /*00a0*/  STG.E desc[UR4][R2.64], R5 ;  /* 0x0000000502007986 */ /* 0x000fe2000c101904 */
[----:B------:R-:W-:Y:S05]  /*00b0*/  EXIT ;  /* 0x000000000000794d */ /* 0x000fea0003800000 */
.L_x_0:
[----:B------:R-:W-:-:S00]  /*00c0*/  BRA `(.L_x_0) ;  /* 0xfffffffc00fc7947 */ /* 0x000fc0000383ffff */
[----:B------:R-:W-:-:S00]  /*00d0*/  NOP ;  /* 0x0000000000007918 */ /* 0x000fc00000000000 */
        /* <DEDUP_REMOVED lines=10> */
.L_x_1:


//--------------------- .nv.shared.reserved.0     --------------------------
	.section	.nv.shared.reserved.0,"aw",@nobits
	.weak		__nv_reservedSMEM_offset_0_alias
	.size		__nv_reservedSMEM_offset_0_alias, 0, 64
	.other		__nv_reservedSMEM_offset_0_alias,@"STO_CUDA_RESERVED_SHARED STV_DEFAULT"
__nv_reservedSMEM_offset_0_alias:
	.zero		0
	.zero		64


//--------------------- .nv.constant0._Z5test3PiS_ --------------------------
	.section	.nv.constant0._Z5test3PiS_,"a",@progbits
	.sectionflags	@""
	.align	4
.nv.constant0._Z5test3PiS_:
	.zero		912


//--------------------- SYMBOLS --------------------------

	.type		.nv.reservedSmem.offset0,@object
	.size		.nv.reservedSmem.offset0,0x4
